	.target	sm_90a

	.elftype	@"ET_EXEC"


//--------------------- .note.nv.tkinfo           --------------------------
	.section	.note.nv.tkinfo,"",@"SHT_NOTE"
	.sectionflags	@"SHF_NOTE_NV_TKINFO"
	.tkinfo
        /*0018*/ 	.word	0x00000002
        /*0030*/ 	.string	""
        /*0030*/ 	.string	"ptxas"
        /*0030*/ 	.string	"Cuda compilation tools, release 13.0, V13.0.88"
        /*0030*/ 	.string	"Build cuda_13.0.r13.0/compiler.36424714_0"
        /*0030*/ 	.string	"-v  -suppress-debug-info  -lineinfo  -arch sm_90a "



//--------------------- .note.nv.cuinfo           --------------------------
	.section	.note.nv.cuinfo,"",@"SHT_NOTE"
	.sectionflags	@"SHF_NOTE_NV_CUINFO"
        /*0018*/ 	.short	0x0002
        /*001a*/ 	.short	0x005a
        /*001c*/ 	.short	0x0082
	.zero		2


//--------------------- .nv.info                  --------------------------
	.section	.nv.info,"",@"SHT_CUDA_INFO"
	.align	4


	//----- nvinfo : EIATTR_REGCOUNT
	.align		4
        /*0000*/ 	.byte	0x04, 0x2f
        /*0002*/ 	.short	(.L_1 - .L_0)
	.align		4
.L_0:
        /*0004*/ 	.word	index@(gluon_mma)
        /*0008*/ 	.word	0x000000ba


	//----- nvinfo : EIATTR_FRAME_SIZE
	.align		4
.L_1:
        /*000c*/ 	.byte	0x04, 0x11
        /*000e*/ 	.short	(.L_3 - .L_2)
	.align		4
.L_2:
        /*0010*/ 	.word	index@(gluon_mma)
        /*0014*/ 	.word	0x00000000


	//----- nvinfo : EIATTR_MIN_STACK_SIZE
	.align		4
.L_3:
        /*0018*/ 	.byte	0x04, 0x12
        /*001a*/ 	.short	(.L_5 - .L_4)
	.align		4
.L_4:
        /*001c*/ 	.word	index@(gluon_mma)
        /*0020*/ 	.word	0x00000000
.L_5:


//--------------------- .nv.compat                --------------------------
	.section	.nv.compat,"",@"SHT_CUDA_COMPAT_INFO"
	.align	4
        /*0000*/ 	.byte	0x02, 0x09, 0x01, 0x00, 0x02, 0x02, 0x04, 0x00, 0x02, 0x05, 0x05, 0x00, 0x03, 0x07, 0x01, 0x01
        /*0010*/ 	.byte	0x02, 0x03, 0x00, 0x00, 0x02, 0x06, 0x01, 0x00, 0x04, 0x0b, 0x08, 0x00, 0x00, 0x00, 0x00, 0x00
        /*0020*/ 	.byte	0x00, 0x00, 0x00, 0x00


//--------------------- .nv.info.gluon_mma        --------------------------
	.section	.nv.info.gluon_mma,"",@"SHT_CUDA_INFO"
	.sectionflags	@""
	.align	4


	//----- nvinfo : EIATTR_CUDA_API_VERSION
	.align		4
        /*0000*/ 	.byte	0x04, 0x37
        /*0002*/ 	.short	(.L_7 - .L_6)
.L_6:
        /*0004*/ 	.word	0x00000082


	//----- nvinfo : EIATTR_KPARAM_INFO
	.align		4
.L_7:
        /*0008*/ 	.byte	0x04, 0x17
        /*000a*/ 	.short	(.L_9 - .L_8)
.L_8:
        /*000c*/ 	.word	0x00000000
        /*0010*/ 	.short	0x0004
        /*0012*/ 	.short	0x0020
        /*0014*/ 	.byte	0x00, 0xf4, 0x21, 0x00


	//----- nvinfo : EIATTR_KPARAM_INFO
	.align		4
.L_9:
        /*0018*/ 	.byte	0x04, 0x17
        /*001a*/ 	.short	(.L_11 - .L_10)
.L_10:
        /*001c*/ 	.word	0x00000000
        /*0020*/ 	.short	0x0003
        /*0022*/ 	.short	0x0018
        /*0024*/ 	.byte	0x00, 0xf4, 0x21, 0x00


	//----- nvinfo : EIATTR_KPARAM_INFO
	.align		4
.L_11:
        /*0028*/ 	.byte	0x04, 0x17
        /*002a*/ 	.short	(.L_13 - .L_12)
.L_12:
        /*002c*/ 	.word	0x00000000
        /*0030*/ 	.short	0x0002
        /*0032*/ 	.short	0x0010
        /*0034*/ 	.byte	0x00, 0xf4, 0x21, 0x00


	//----- nvinfo : EIATTR_KPARAM_INFO
	.align		4
.L_13:
        /*0038*/ 	.byte	0x04, 0x17
        /*003a*/ 	.short	(.L_15 - .L_14)
.L_14:
        /*003c*/ 	.word	0x00000000
        /*0040*/ 	.short	0x0001
        /*0042*/ 	.short	0x0008
        /*0044*/ 	.byte	0x00, 0xf4, 0x21, 0x00


	//----- nvinfo : EIATTR_KPARAM_INFO
	.align		4
.L_15:
        /*0048*/ 	.byte	0x04, 0x17
        /*004a*/ 	.short	(.L_17 - .L_16)
.L_16:
        /*004c*/ 	.word	0x00000000
        /*0050*/ 	.short	0x0000
        /*0052*/ 	.short	0x0000
        /*0054*/ 	.byte	0x00, 0xf4, 0x21, 0x00


	//----- nvinfo : EIATTR_SPARSE_MMA_MASK
	.align		4
.L_17:
        /*0058*/ 	.byte	0x03, 0x50
        /*005a*/ 	.short	0x0000


	//----- nvinfo : EIATTR_MAXREG_COUNT
	.align		4
        /*005c*/ 	.byte	0x03, 0x1b
        /*005e*/ 	.short	0x00ff


	//----- nvinfo : EIATTR_NUM_BARRIERS
	.align		4
        /*0060*/ 	.byte	0x02, 0x4c
        /*0062*/ 	.byte	0x01
	.zero		1


	//----- nvinfo : EIATTR_MERCURY_ISA_VERSION
	.align		4
        /*0064*/ 	.byte	0x03, 0x5f
        /*0066*/ 	.short	0x0101


	//----- nvinfo : EIATTR_EXIT_INSTR_OFFSETS
	.align		4
        /*0068*/ 	.byte	0x04, 0x1c
        /*006a*/ 	.short	(.L_19 - .L_18)


	//   ....[0]....
.L_18:
        /*006c*/ 	.word	0x00002550


	//----- nvinfo : EIATTR_REQNTID
	.align		4
.L_19:
        /*0070*/ 	.byte	0x04, 0x10
        /*0072*/ 	.short	(.L_21 - .L_20)
.L_20:
        /*0074*/ 	.word	0x00000100
        /*0078*/ 	.word	0x00000001
        /*007c*/ 	.word	0x00000001


	//----- nvinfo : EIATTR_CBANK_PARAM_SIZE
	.align		4
.L_21:
        /*0080*/ 	.byte	0x03, 0x19
        /*0082*/ 	.short	0x0028


	//----- nvinfo : EIATTR_PARAM_CBANK
	.align		4
        /*0084*/ 	.byte	0x04, 0x0a
        /*0086*/ 	.short	(.L_23 - .L_22)
	.align		4
.L_22:
        /*0088*/ 	.word	index@(.nv.constant0.gluon_mma)
        /*008c*/ 	.short	0x0210
        /*008e*/ 	.short	0x0028


	//----- nvinfo : EIATTR_SW_WAR
	.align		4
.L_23:
        /*0090*/ 	.byte	0x04, 0x36
        /*0092*/ 	.short	(.L_25 - .L_24)
.L_24:
        /*0094*/ 	.word	0x00000008
.L_25:


//--------------------- .nv.callgraph             --------------------------
	.section	.nv.callgraph,"",@"SHT_CUDA_CALLGRAPH"
	.align	4
	.sectionentsize	8
	.align		4
        /*0000*/ 	.word	0x00000000
	.align		4
        /*0004*/ 	.word	0xffffffff
	.align		4
        /*0008*/ 	.word	0x00000000
	.align		4
        /*000c*/ 	.word	0xfffffffe
	.align		4
        /*0010*/ 	.word	0x00000000
	.align		4
        /*0014*/ 	.word	0xfffffffd
	.align		4
        /*0018*/ 	.word	0x00000000
	.align		4
        /*001c*/ 	.word	0xfffffffc


//--------------------- .text.gluon_mma           --------------------------
	.section	.text.gluon_mma,"ax",@progbits
	.align	128
        .global         gluon_mma
        .type           gluon_mma,@function
        .size           gluon_mma,(.L_x_1 - gluon_mma)
        .other          gluon_mma,@"STO_CUDA_ENTRY STV_DEFAULT"
gluon_mma:
.text.gluon_mma:
[----:B------:R-:W-:Y:S01]  /*0000*/  LDC R1, c[0x0][0x28] ;  /* 0x00000a00ff017b82 */ /* 0x000fe20000000800 */
[----:B------:R-:W0:Y:S01]  /*0010*/  S2R R44, SR_TID.X ;  /* 0x00000000002c7919 */ /* 0x000e220000002100 */
[----:B------:R-:W-:Y:S01]  /*0020*/  ULDC.64 UR4, c[0x0][0x210] ;  /* 0x0000840000047ab9 */ /* 0x000fe20000000a00 */
[----:B------:R-:W-:-:S05]  /*0030*/  ULDC.64 UR10, c[0x0][0x208] ;  /* 0x00008200000a7ab9 */ /* 0x000fca0000000a00 */
[----:B------:R-:W1:Y:S01]  /*0040*/  LDC.64 R34, c[0x0][0x218] ;  /* 0x00008600ff227b82 */ /* 0x000e620000000a00 */
[----:B0-----:R-:W-:Y:S02]  /*0050*/  SHF.R.U32.HI R0, RZ, 0x5, R44 ;  /* 0x00000005ff007819 */ /* 0x001fe4000001162c */
[----:B------:R-:W-:Y:S02]  /*0060*/  LOP3.LUT R175, R44, 0xe0, RZ, 0xc0, !PT ;  /* 0x000000e02caf7812 */ /* 0x000fe400078ec0ff */
[----:B------:R-:W-:Y:S02]  /*0070*/  SGXT.U32 R0, R0, 0x3 ;  /* 0x000000030000781a */ /* 0x000fe40000000000 */
[----:B------:R-:W-:Y:S02]  /*0080*/  IADD3 R2, P0, R175, UR4, RZ ;  /* 0x00000004af027c10 */ /* 0x000fe4000ff1e0ff */
[C---:B------:R-:W-:Y:S02]  /*0090*/  LOP3.LUT R179, R0.reuse, 0x10, RZ, 0xfc, !PT ;  /* 0x0000001000b37812 */ /* 0x040fe400078efcff */
[----:B------:R-:W-:Y:S01]  /*00a0*/  LOP3.LUT R181, R0, 0x8, RZ, 0xfc, !PT ;  /* 0x0000000800b57812 */ /* 0x000fe200078efcff */
[----:B------:R-:W-:Y:S01]  /*00b0*/  IMAD.X R3, RZ, RZ, UR5, P0 ;  /* 0x00000005ff037e24 */ /* 0x000fe200080e06ff */
[C---:B------:R-:W-:Y:S01]  /*00c0*/  LEA R6, P2, R179.reuse, UR4, 0x5 ;  /* 0x00000004b3067c11 */ /* 0x040fe2000f8428ff */
[----:B------:R-:W-:Y:S01]  /*00d0*/  IMAD.SHL.U32 R7, R179, 0x10, RZ ;  /* 0x00000010b3077824 */ /* 0x000fe200078e00ff */
[C---:B------:R-:W-:Y:S01]  /*00e0*/  LEA R4, P1, R181.reuse, UR4, 0x5 ;  /* 0x00000004b5047c11 */ /* 0x040fe2000f8228ff */
[----:B------:R-:W-:Y:S01]  /*00f0*/  IMAD.SHL.U32 R5, R181, 0x10, RZ ;  /* 0x00000010b5057824 */ /* 0x000fe200078e00ff */
[----:B------:R-:W-:-:S02]  /*0100*/  LOP3.LUT R17, R44, 0xf, RZ, 0xc0, !PT ;  /* 0x0000000f2c117812 */ /* 0x000fc400078ec0ff */
[----:B------:R-:W-:Y:S02]  /*0110*/  LEA.HI.X R7, R7, UR5, RZ, 0x1, P2 ;  /* 0x0000000507077c11 */ /* 0x000fe400090f0cff */
[----:B------:R-:W-:Y:S01]  /*0120*/  LEA.HI.X R5, R5, UR5, RZ, 0x1, P1 ;  /* 0x0000000505057c11 */ /* 0x000fe200088f0cff */
[C---:B------:R-:W-:Y:S01]  /*0130*/  IMAD.WIDE.U32 R2, R17.reuse, 0x2, R2 ;  /* 0x0000000211027825 */ /* 0x040fe200078e0002 */
[C---:B------:R-:W-:Y:S02]  /*0140*/  LOP3.LUT R171, R0.reuse, 0x28, RZ, 0xfc, !PT ;  /* 0x0000002800ab7812 */ /* 0x040fe400078efcff */
[C---:B------:R-:W-:Y:S01]  /*0150*/  LOP3.LUT R173, R0.reuse, 0x20, RZ, 0xfc, !PT ;  /* 0x0000002000ad7812 */ /* 0x040fe200078efcff */
[C---:B------:R-:W-:Y:S01]  /*0160*/  IMAD.WIDE.U32 R6, R17.reuse, 0x2, R6 ;  /* 0x0000000211067825 */ /* 0x040fe200078e0006 */
[C---:B------:R-:W-:Y:S01]  /*0170*/  LOP3.LUT R177, R0.reuse, 0x18, RZ, 0xfc, !PT ;  /* 0x0000001800b17812 */ /* 0x040fe200078efcff */
[----:B------:R0:W2:Y:S02]  /*0180*/  LDG.E.U16 R16, desc[UR10][R2.64] ;  /* 0x0000000a02107981 */ /* 0x0000a4000c1e1500 */
[----:B------:R-:W-:Y:S01]  /*0190*/  IMAD.WIDE.U32 R4, R17, 0x2, R4 ;  /* 0x0000000211047825 */ /* 0x000fe200078e0004 */
[C---:B------:R-:W-:Y:S01]  /*01a0*/  LOP3.LUT R169, R0.reuse, 0x30, RZ, 0xfc, !PT ;  /* 0x0000003000a97812 */ /* 0x040fe200078efcff */
[----:B------:R3:W4:Y:S01]  /*01b0*/  LDG.E.U16 R20, desc[UR10][R6.64] ;  /* 0x0000000a06147981 */ /* 0x000722000c1e1500 */
[----:B------:R-:W-:Y:S01]  /*01c0*/  LOP3.LUT R167, R0, 0x38, RZ, 0xfc, !PT ;  /* 0x0000003800a77812 */ /* 0x000fe200078efcff */
[----:B------:R-:W-:Y:S01]  /*01d0*/  IMAD.SHL.U32 R11, R173, 0x10, RZ ;  /* 0x00000010ad0b7824 */ /* 0x000fe200078e00ff */
[----:B------:R-:W-:Y:S01]  /*01e0*/  SHF.L.U32 R9, R177, 0x4, RZ ;  /* 0x00000004b1097819 */ /* 0x000fe200000006ff */
[----:B------:R5:W4:Y:S01]  /*01f0*/  LDG.E.U16 R18, desc[UR10][R4.64] ;  /* 0x0000000a04127981 */ /* 0x000b22000c1e1500 */
[----:B0-----:R-:W-:Y:S01]  /*0200*/  IMAD.SHL.U32 R2, R171, 0x10, RZ ;  /* 0x00000010ab027824 */ /* 0x001fe200078e00ff */
[----:B------:R-:W-:-:S02]  /*0210*/  LEA R8, P0, R177, UR4, 0x5 ;  /* 0x00000004b1087c11 */ /* 0x000fc4000f8028ff */
[----:B------:R-:W-:Y:S02]  /*0220*/  LEA R10, P1, R173, UR4, 0x5 ;  /* 0x00000004ad0a7c11 */ /* 0x000fe4000f8228ff */
[----:B---3--:R-:W-:Y:S01]  /*0230*/  LEA R6, P2, R171, UR4, 0x5 ;  /* 0x00000004ab067c11 */ /* 0x008fe2000f8428ff */
[----:B------:R-:W-:Y:S01]  /*0240*/  IMAD.SHL.U32 R3, R169, 0x10, RZ ;  /* 0x00000010a9037824 */ /* 0x000fe200078e00ff */
[C---:B------:R-:W-:Y:S02]  /*0250*/  LEA R14, P4, R167.reuse, UR4, 0x5 ;  /* 0x00000004a70e7c11 */ /* 0x040fe4000f8828ff */
[----:B-----5:R-:W-:Y:S02]  /*0260*/  SHF.L.U32 R4, R167, 0x4, RZ ;  /* 0x00000004a7047819 */ /* 0x020fe400000006ff */
[----:B------:R-:W-:Y:S02]  /*0270*/  LEA.HI.X R7, R2, UR5, RZ, 0x1, P2 ;  /* 0x0000000502077c11 */ /* 0x000fe400090f0cff */
[----:B------:R-:W-:-:S02]  /*0280*/  LEA R12, P3, R169, UR4, 0x5 ;  /* 0x00000004a90c7c11 */ /* 0x000fc4000f8628ff */
[----:B------:R-:W-:Y:S02]  /*0290*/  LEA.HI.X R9, R9, UR5, RZ, 0x1, P0 ;  /* 0x0000000509097c11 */ /* 0x000fe400080f0cff */
[----:B------:R-:W-:Y:S02]  /*02a0*/  LEA.HI.X R11, R11, UR5, RZ, 0x1, P1 ;  /* 0x000000050b0b7c11 */ /* 0x000fe400088f0cff */
[----:B------:R-:W-:Y:S01]  /*02b0*/  LEA.HI.X R15, R4, UR5, RZ, 0x1, P4 ;  /* 0x00000005040f7c11 */ /* 0x000fe2000a0f0cff */
[----:B------:R-:W-:Y:S01]  /*02c0*/  IMAD.WIDE.U32 R6, R17, 0x2, R6 ;  /* 0x0000000211067825 */ /* 0x000fe200078e0006 */
[----:B------:R-:W-:Y:S02]  /*02d0*/  LEA.HI.X R13, R3, UR5, RZ, 0x1, P3 ;  /* 0x00000005030d7c11 */ /* 0x000fe400098f0cff */
[C---:B------:R-:W-:Y:S01]  /*02e0*/  LOP3.LUT R163, R0.reuse, 0x50, RZ, 0xfc, !PT ;  /* 0x0000005000a37812 */ /* 0x040fe200078efcff */
[C---:B------:R-:W-:Y:S01]  /*02f0*/  IMAD.WIDE.U32 R2, R17.reuse, 0x2, R8 ;  /* 0x0000000211027825 */ /* 0x040fe200078e0008 */
[C---:B------:R-:W-:Y:S01]  /*0300*/  LOP3.LUT R165, R0.reuse, 0x40, RZ, 0xfc, !PT ;  /* 0x0000004000a57812 */ /* 0x040fe200078efcff */
[----:B------:R0:W3:Y:S01]  /*0310*/  LDG.E.U16 R22, desc[UR10][R6.64] ;  /* 0x0000000a06167981 */ /* 0x0000e2000c1e1500 */
[C---:B------:R-:W-:Y:S01]  /*0320*/  LOP3.LUT R155, R0.reuse, 0x48, RZ, 0xfc, !PT ;  /* 0x00000048009b7812 */ /* 0x040fe200078efcff */
[----:B------:R-:W-:Y:S01]  /*0330*/  IMAD.WIDE.U32 R4, R17, 0x2, R10 ;  /* 0x0000000211047825 */ /* 0x000fe200078e000a */
[----:B------:R-:W-:-:S03]  /*0340*/  LOP3.LUT R159, R0, 0x60, RZ, 0xfc, !PT ;  /* 0x00000060009f7812 */ /* 0x000fc600078efcff */
[----:B------:R-:W-:Y:S01]  /*0350*/  IMAD.WIDE.U32 R10, R17, 0x2, R14 ;  /* 0x00000002110a7825 */ /* 0x000fe200078e000e */
[----:B------:R5:W3:Y:S03]  /*0360*/  LDG.E.U16 R21, desc[UR10][R4.64] ;  /* 0x0000000a04157981 */ /* 0x000ae6000c1e1500 */
[C---:B0-----:R-:W-:Y:S01]  /*0370*/  IMAD.SHL.U32 R7, R163.reuse, 0x10, RZ ;  /* 0x00000010a3077824 */ /* 0x041fe200078e00ff */
[----:B------:R0:W3:Y:S01]  /*0380*/  LDG.E.U16 R14, desc[UR10][R2.64] ;  /* 0x0000000a020e7981 */ /* 0x0000e2000c1e1500 */
[----:B------:R-:W-:-:S03]  /*0390*/  LEA R6, P2, R163, UR4, 0x5 ;  /* 0x00000004a3067c11 */ /* 0x000fc6000f8428ff */
[----:B------:R1:W3:Y:S01]  /*03a0*/  LDG.E.U16 R24, desc[UR10][R10.64] ;  /* 0x0000000a0a187981 */ /* 0x0002e2000c1e1500 */
[C---:B-----5:R-:W-:Y:S01]  /*03b0*/  IMAD.SHL.U32 R5, R155.reuse, 0x10, RZ ;  /* 0x000000109b057824 */ /* 0x060fe200078e00ff */
[----:B------:R-:W-:Y:S01]  /*03c0*/  LEA R4, P1, R155, UR4, 0x5 ;  /* 0x000000049b047c11 */ /* 0x000fe2000f8228ff */
[C---:B0-----:R-:W-:Y:S01]  /*03d0*/  IMAD.SHL.U32 R3, R165.reuse, 0x10, RZ ;  /* 0x00000010a5037824 */ /* 0x041fe200078e00ff */
[----:B------:R-:W-:Y:S01]  /*03e0*/  LEA R2, P0, R165, UR4, 0x5 ;  /* 0x00000004a5027c11 */ /* 0x000fe2000f8028ff */
[C---:B-1----:R-:W-:Y:S01]  /*03f0*/  IMAD.SHL.U32 R11, R159.reuse, 0x10, RZ ;  /* 0x000000109f0b7824 */ /* 0x042fe200078e00ff */
[----:B------:R-:W-:Y:S02]  /*0400*/  LEA R10, P4, R159, UR4, 0x5 ;  /* 0x000000049f0a7c11 */ /* 0x000fe4000f8828ff */
[----:B------:R-:W-:Y:S01]  /*0410*/  LEA.HI.X R7, R7, UR5, RZ, 0x1, P2 ;  /* 0x0000000507077c11 */ /* 0x000fe200090f0cff */
[----:B------:R-:W-:Y:S01]  /*0420*/  IMAD.WIDE.U32 R8, R17, 0x2, R12 ;  /* 0x0000000211087825 */ /* 0x000fe200078e000c */
[----:B------:R-:W-:-:S02]  /*0430*/  LEA.HI.X R3, R3, UR5, RZ, 0x1, P0 ;  /* 0x0000000503037c11 */ /* 0x000fc400080f0cff */
[----:B------:R-:W-:Y:S02]  /*0440*/  LEA.HI.X R5, R5, UR5, RZ, 0x1, P1 ;  /* 0x0000000505057c11 */ /* 0x000fe400088f0cff */
[----:B------:R-:W-:Y:S01]  /*0450*/  LEA.HI.X R11, R11, UR5, RZ, 0x1, P4 ;  /* 0x000000050b0b7c11 */ /* 0x000fe2000a0f0cff */
[C---:B------:R-:W-:Y:S01]  /*0460*/  IMAD.WIDE.U32 R6, R17.reuse, 0x2, R6 ;  /* 0x0000000211067825 */ /* 0x040fe200078e0006 */
[C---:B------:R-:W-:Y:S01]  /*0470*/  LOP3.LUT R161, R0.reuse, 0x58, RZ, 0xfc, !PT ;  /* 0x0000005800a17812 */ /* 0x040fe200078efcff */
[----:B------:R0:W5:Y:S01]  /*0480*/  LDG.E.U16 R23, desc[UR10][R8.64] ;  /* 0x0000000a08177981 */ /* 0x000162000c1e1500 */
[C---:B------:R-:W-:Y:S01]  /*0490*/  LOP3.LUT R157, R0.reuse, 0x68, RZ, 0xfc, !PT ;  /* 0x00000068009d7812 */ /* 0x040fe200078efcff */
[C---:B------:R-:W-:Y:S01]  /*04a0*/  IMAD.WIDE.U32 R2, R17.reuse, 0x2, R2 ;  /* 0x0000000211027825 */ /* 0x040fe200078e0002 */
[C---:B------:R-:W-:Y:S01]  /*04b0*/  LOP3.LUT R15, R0.reuse, 0x78, RZ, 0xfc, !PT ;  /* 0x00000078000f7812 */ /* 0x040fe200078efcff */
[----:B------:R1:W5:Y:S02]  /*04c0*/  LDG.E.U16 R27, desc[UR10][R6.64] ;  /* 0x0000000a061b7981 */ /* 0x000364000c1e1500 */
[----:B------:R-:W-:Y:S01]  /*04d0*/  IMAD.WIDE.U32 R4, R17, 0x2, R4 ;  /* 0x0000000211047825 */ /* 0x000fe200078e0004 */
[----:B------:R-:W-:Y:S01]  /*04e0*/  LOP3.LUT R153, R0, 0x70, RZ, 0xfc, !PT ;  /* 0x0000007000997812 */ /* 0x000fe200078efcff */
[----:B------:R1:W5:Y:S01]  /*04f0*/  LDG.E.U16 R25, desc[UR10][R2.64] ;  /* 0x0000000a02197981 */ /* 0x000362000c1e1500 */
[----:B0-----:R-:W-:Y:S01]  /*0500*/  SHF.L.U32 R9, R161, 0x4, RZ ;  /* 0x00000004a1097819 */ /* 0x001fe200000006ff */
[----:B------:R-:W-:Y:S01]  /*0510*/  IMAD.WIDE.U32 R10, R17, 0x2, R10 ;  /* 0x00000002110a7825 */ /* 0x000fe200078e000a */
[----:B------:R-:W-:Y:S01]  /*0520*/  LEA R8, P3, R161, UR4, 0x5 ;  /* 0x00000004a1087c11 */ /* 0x000fe2000f8628ff */
[----:B------:R0:W5:Y:S01]  /*0530*/  LDG.E.U16 R26, desc[UR10][R4.64] ;  /* 0x0000000a041a7981 */ /* 0x000162000c1e1500 */
[----:B-1----:R-:W-:Y:S01]  /*0540*/  LEA R6, P2, R15, UR4, 0x5 ;  /* 0x000000040f067c11 */ /* 0x002fe2000f8428ff */
[----:B------:R-:W-:Y:S01]  /*0550*/  IMAD.SHL.U32 R0, R157, 0x10, RZ ;  /* 0x000000109d007824 */ /* 0x000fe200078e00ff */
[----:B------:R-:W-:Y:S01]  /*0560*/  LEA.HI.X R9, R9, UR5, RZ, 0x1, P3 ;  /* 0x0000000509097c11 */ /* 0x000fe200098f0cff */
[----:B------:R-:W-:Y:S01]  /*0570*/  IMAD.SHL.U32 R7, R15, 0x10, RZ ;  /* 0x000000100f077824 */ /* 0x000fe200078e00ff */
[----:B------:R-:W-:Y:S01]  /*0580*/  LEA R2, P0, R157, UR4, 0x5 ;  /* 0x000000049d027c11 */ /* 0x000fe2000f8028ff */
[----:B------:R1:W5:Y:S01]  /*0590*/  LDG.E.U16 R29, desc[UR10][R10.64] ;  /* 0x0000000a0a1d7981 */ /* 0x000362000c1e1500 */
[C---:B------:R-:W-:Y:S01]  /*05a0*/  IMAD.SHL.U32 R30, R175.reuse, 0x8, RZ ;  /* 0x00000008af1e7824 */ /* 0x040fe200078e00ff */
[----:B------:R-:W-:Y:S01]  /*05b0*/  LEA R12, P3, R175, R34, 0x4 ;  /* 0x00000022af0c7211 */ /* 0x000fe200078620ff */
[----:B------:R-:W-:Y:S01]  /*05c0*/  IMAD.SHL.U32 R32, R181, 0x100, RZ ;  /* 0x00000100b5207824 */ /* 0x000fe200078e00ff */
[----:B0-----:R-:W-:-:S02]  /*05d0*/  SHF.L.U32 R5, R153, 0x4, RZ ;  /* 0x0000000499057819 */ /* 0x001fc400000006ff */
[----:B------:R-:W-:Y:S01]  /*05e0*/  LEA R4, P1, R153, UR4, 0x5 ;  /* 0x0000000499047c11 */ /* 0x000fe2000f8228ff */
[----:B------:R-:W-:Y:S01]  /*05f0*/  IMAD.WIDE.U32 R8, R17, 0x2, R8 ;  /* 0x0000000211087825 */ /* 0x000fe200078e0008 */
[----:B------:R-:W-:Y:S02]  /*0600*/  LEA.HI.X R3, R0, UR5, RZ, 0x1, P0 ;  /* 0x0000000500037c11 */ /* 0x000fe400080f0cff */
[----:B-1----:R-:W-:Y:S02]  /*0610*/  LEA R10, P4, R181, R34, 0x9 ;  /* 0x00000022b50a7211 */ /* 0x002fe400078848ff */
[----:B------:R-:W-:Y:S01]  /*0620*/  LEA.HI.X R5, R5, UR5, RZ, 0x1, P1 ;  /* 0x0000000505057c11 */ /* 0x000fe200088f0cff */
[----:B------:R0:W5:Y:S01]  /*0630*/  LDG.E.U16 R28, desc[UR10][R8.64] ;  /* 0x0000000a081c7981 */ /* 0x000162000c1e1500 */
[----:B------:R-:W-:Y:S02]  /*0640*/  LEA.HI.X R7, R7, UR5, RZ, 0x1, P2 ;  /* 0x0000000507077c11 */ /* 0x000fe400090f0cff */
[----:B------:R-:W-:-:S02]  /*0650*/  LEA.HI.X R13, R30, R35, RZ, 0x1, P3 ;  /* 0x000000231e0d7211 */ /* 0x000fc400018f0cff */
[----:B------:R-:W-:Y:S02]  /*0660*/  LEA.HI.X R11, R32, R35, RZ, 0x1, P4 ;  /* 0x00000023200b7211 */ /* 0x000fe400020f0cff */
[----:B------:R-:W-:Y:S01]  /*0670*/  LOP3.LUT R19, R44, 0x1f, RZ, 0xc0, !PT ;  /* 0x0000001f2c137812 */ /* 0x000fe200078ec0ff */
[----:B------:R-:W-:-:S04]  /*0680*/  IMAD.WIDE.U32 R2, R17, 0x2, R2 ;  /* 0x0000000211027825 */ /* 0x000fc800078e0002 */
[C---:B------:R-:W-:Y:S02]  /*0690*/  IMAD.WIDE.U32 R4, R17.reuse, 0x2, R4 ;  /* 0x0000000211047825 */ /* 0x040fe400078e0004 */
[----:B------:R-:W5:Y:S02]  /*06a0*/  LDG.E.U16 R2, desc[UR10][R2.64] ;  /* 0x0000000a02027981 */ /* 0x000f64000c1e1500 */
[----:B------:R-:W-:Y:S02]  /*06b0*/  IMAD.WIDE.U32 R6, R17, 0x2, R6 ;  /* 0x0000000211067825 */ /* 0x000fe400078e0006 */
[----:B------:R-:W5:Y:S02]  /*06c0*/  LDG.E.U16 R4, desc[UR10][R4.64] ;  /* 0x0000000a04047981 */ /* 0x000f64000c1e1500 */
[C---:B0-----:R-:W-:Y:S02]  /*06d0*/  IMAD.WIDE.U32 R8, R19.reuse, 0x2, R12 ;  /* 0x0000000213087825 */ /* 0x041fe400078e000c */
[----:B------:R-:W5:Y:S02]  /*06e0*/  LDG.E.U16 R6, desc[UR10][R6.64] ;  /* 0x0000000a06067981 */ /* 0x000f64000c1e1500 */
[----:B------:R-:W-:-:S02]  /*06f0*/  IMAD.WIDE.U32 R10, R19, 0x2, R10 ;  /* 0x00000002130a7825 */ /* 0x000fc400078e000a */
[----:B------:R-:W5:Y:S04]  /*0700*/  LDG.E.U16 R12, desc[UR10][R8.64] ;  /* 0x0000000a080c7981 */ /* 0x000f68000c1e1500 */
        /* <DEDUP_REMOVED lines=10> */
[----:B------:R0:W5:Y:S04]  /*07b0*/  LDG.E.U16 R34, desc[UR10][R8.64+0x1c0] ;  /* 0x0001c00a08227981 */ /* 0x000168000c1e1500 */
[----:B------:R-:W5:Y:S04]  /*07c0*/  LDG.E.U16 R36, desc[UR10][R10.64+0x40] ;  /* 0x0000400a0a247981 */ /* 0x000f68000c1e1500 */
[----:B------:R-:W5:Y:S04]  /*07d0*/  LDG.E.U16 R38, desc[UR10][R10.64+0xc0] ;  /* 0x0000c00a0a267981 */ /* 0x000f68000c1e1500 */
[----:B------:R-:W5:Y:S04]  /*07e0*/  LDG.E.U16 R40, desc[UR10][R10.64+0x140] ;  /* 0x0001400a0a287981 */ /* 0x000f68000c1e1500 */
[----:B------:R1:W5:Y:S01]  /*07f0*/  LDG.E.U16 R42, desc[UR10][R10.64+0x1c0] ;  /* 0x0001c00a0a2a7981 */ /* 0x000362000c1e1500 */
[----:B------:R-:W1:Y:S01]  /*0800*/  S2UR UR8, SR_CgaCtaId ;  /* 0x00000000000879c3 */ /* 0x000e620000008800 */
[----:B------:R-:W-:-:S02]  /*0810*/  LOP3.LUT R0, R44, 0x60, RZ, 0xc0, !PT ;  /* 0x000000602c007812 */ /* 0x000fc400078ec0ff */
[----:B------:R-:W-:Y:S01]  /*0820*/  SHF.R.S32.HI R43, RZ, 0x7, R44 ;  /* 0x00000007ff2b7819 */ /* 0x000fe2000001142c */
[C---:B0-----:R-:W-:Y:S02]  /*0830*/  IMAD.SHL.U32 R8, R44.reuse, 0x200, RZ ;  /* 0x000002002c087824 */ /* 0x041fe400078e00ff */
[----:B------:R-:W-:Y:S01]  /*0840*/  IMAD R17, R17, 0x2, R0 ;  /* 0x0000000211117824 */ /* 0x000fe200078e0200 */
[----:B------:R-:W-:Y:S02]  /*0850*/  SGXT R0, R43, 0x1 ;  /* 0x000000012b00781a */ /* 0x000fe40000000200 */
[C---:B------:R-:W-:Y:S02]  /*0860*/  SHF.L.U32 R43, R44.reuse, 0x5, RZ ;  /* 0x000000052c2b7819 */ /* 0x040fe400000006ff */
[----:B------:R-:W-:Y:S01]  /*0870*/  LOP3.LUT R17, R17, 0x90, R0, 0x78, !PT ;  /* 0x0000009011117812 */ /* 0x000fe200078e7800 */
[----:B------:R-:W-:Y:S01]  /*0880*/  IMAD.SHL.U32 R0, R44, 0x10, RZ ;  /* 0x000000102c007824 */ /* 0x000fe200078e00ff */
[----:B------:R-:W-:-:S02]  /*0890*/  LOP3.LUT R43, R43, 0x60, RZ, 0xc0, !PT ;  /* 0x000000602b2b7812 */ /* 0x000fc400078ec0ff */
[----:B------:R-:W-:Y:S02]  /*08a0*/  LOP3.LUT R9, R8, 0x3000, RZ, 0xc0, !PT ;  /* 0x0000300008097812 */ /* 0x000fe400078ec0ff */
[--C-:B------:R-:W-:Y:S02]  /*08b0*/  SHF.R.S32.HI R8, RZ, 0x5, R44.reuse ;  /* 0x00000005ff087819 */ /* 0x100fe4000001142c */
[----:B------:R-:W-:Y:S02]  /*08c0*/  SHF.R.U32.HI R45, RZ, 0x5, R44 ;  /* 0x00000005ff2d7819 */ /* 0x000fe4000001162c */
[--C-:B------:R-:W-:Y:S02]  /*08d0*/  LOP3.LUT R43, R43, 0xf80, R0.reuse, 0xf8, !PT ;  /* 0x00000f802b2b7812 */ /* 0x100fe400078ef800 */
[----:B-1----:R-:W-:Y:S01]  /*08e0*/  LOP3.LUT R10, R9, 0x70, R0, 0xf8, !PT ;  /* 0x00000070090a7812 */ /* 0x002fe200078ef800 */
[----:B------:R-:W-:Y:S01]  /*08f0*/  IMAD R9, R175, 0x2, R19 ;  /* 0x00000002af097824 */ /* 0x000fe200078e0213 */
[----:B------:R-:W-:-:S02]  /*0900*/  SGXT R0, R8, 0x1 ;  /* 0x000000010800781a */ /* 0x000fc40000000200 */
[----:B------:R-:W-:Y:S01]  /*0910*/  SHF.R.S32.HI R182, RZ, 0x2, R44 ;  /* 0x00000002ffb67819 */ /* 0x000fe2000001142c */
[----:B------:R-:W-:Y:S01]  /*0920*/  IMAD.SHL.U32 R9, R9, 0x2, RZ ;  /* 0x0000000209097824 */ /* 0x000fe200078e00ff */
[----:B------:R-:W-:Y:S02]  /*0930*/  SHF.L.U32 R8, R44, 0x1, RZ ;  /* 0x000000012c087819 */ /* 0x000fe400000006ff */
[----:B------:R-:W-:Y:S01]  /*0940*/  R2UR UR5, R45 ;  /* 0x000000002d0572ca */ /* 0x000fe200000e0000 */
[----:B------:R-:W-:Y:S01]  /*0950*/  UMOV UR4, 0x400 ;  /* 0x0000040000047882 */ /* 0x000fe20000000000 */
[----:B------:R-:W-:Y:S01]  /*0960*/  LOP3.LUT R11, R0, 0x4010, RZ, 0xc0, !PT ;  /* 0x00004010000b7812 */ /* 0x000fe200078ec0ff */
[----:B------:R-:W0:Y:S01]  /*0970*/  LDC.64 R44, c[0x0][0x220] ;  /* 0x00008800ff2c7b82 */ /* 0x000e220000000a00 */
[----:B------:R-:W-:Y:S01]  /*0980*/  SHF.R.U32.HI R0, RZ, 0x1, R175 ;  /* 0x00000001ff007819 */ /* 0x000fe200000116af */
[----:B------:R-:W-:Y:S01]  /*0990*/  ULEA UR8, UR8, UR4, 0x18 ;  /* 0x0000000408087291 */ /* 0x000fe2000f8ec03f */
[----:B------:R-:W-:-:S02]  /*09a0*/  LOP3.LUT R11, R11, 0x180, R8, 0xf8, !PT ;  /* 0x000001800b0b7812 */ /* 0x000fc400078ef808 */
[----:B------:R-:W-:-:S04]  /*09b0*/  LOP3.LUT R8, R9, R0, RZ, 0x3c, !PT ;  /* 0x0000000009087212 */ /* 0x000fc800078e3cff */
[----:B------:R-:W-:Y:S01]  /*09c0*/  LOP3.LUT R9, R8, 0x40, RZ, 0x3c, !PT ;  /* 0x0000004008097812 */ /* 0x000fe200078e3cff */
[----:B------:R-:W-:Y:S01]  /*09d0*/  USHF.L.U32 UR5, UR5, 0x5, URZ ;  /* 0x0000000505057899 */ /* 0x000fe2000800063f */
[----:B------:R-:W-:Y:S01]  /*09e0*/  LOP3.LUT R0, R11, R10, RZ, 0x3c, !PT ;  /* 0x0000000a0b007212 */ /* 0x000fe200078e3cff */
[----:B------:R-:W-:Y:S01]  /*09f0*/  UIADD3 UR4, UR8, 0x2000, URZ ;  /* 0x0000200008047890 */ /* 0x000fe2000fffe03f */
[----:B------:R-:W-:Y:S01]  /*0a00*/  IMAD.SHL.U32 R10, R169, 0x100, RZ ;  /* 0x00000100a90a7824 */ /* 0x000fe200078e00ff */
[----:B------:R-:W-:Y:S02]  /*0a10*/  USHF.R.U32.HI UR6, URZ, 0x4, UR8 ;  /* 0x000000043f067899 */ /* 0x000fe40008011608 */
[----:B------:R-:W-:Y:S01]  /*0a20*/  ULOP3.LUT UR5, UR5, 0x80, URZ, 0xc0, !UPT ;  /* 0x0000008005057892 */ /* 0x000fe2000f8ec03f */
[-C--:B0-----:R-:W-:Y:S02]  /*0a30*/  LEA R174, P0, R175, R44.reuse, 0x5 ;  /* 0x0000002cafae7211 */ /* 0x081fe400078028ff */
[----:B------:R-:W-:-:S02]  /*0a40*/  LEA R180, P3, R181, R44, 0xa ;  /* 0x0000002cb5b47211 */ /* 0x000fc400078650ff */
[-C--:B------:R-:W-:Y:S02]  /*0a50*/  LEA.HI.X R175, R30, R45.reuse, RZ, 0x2, P0 ;  /* 0x0000002d1eaf7211 */ /* 0x080fe400000f14ff */
[-C--:B------:R-:W-:Y:S02]  /*0a60*/  LEA R176, P5, R177, R44.reuse, 0xa ;  /* 0x0000002cb1b07211 */ /* 0x080fe400078a50ff */
[----:B------:R-:W-:Y:S02]  /*0a70*/  LEA.HI.X R181, R32, R45, RZ, 0x2, P3 ;  /* 0x0000002d20b57211 */ /* 0x000fe400018f14ff */
[-C--:B------:R-:W-:Y:S02]  /*0a80*/  LEA R178, P4, R179, R44.reuse, 0xa ;  /* 0x0000002cb3b27211 */ /* 0x080fe400078850ff */
[-C--:B------:R-:W-:Y:S02]  /*0a90*/  LEA R172, P6, R173, R44.reuse, 0xa ;  /* 0x0000002cadac7211 */ /* 0x080fe400078c50ff */
[----:B------:R-:W-:-:S02]  /*0aa0*/  LEA R170, P0, R171, R44, 0xa ;  /* 0x0000002cabaa7211 */ /* 0x000fc400078050ff */
[-C--:B------:R-:W-:Y:S02]  /*0ab0*/  LEA R168, P1, R169, R44.reuse, 0xa ;  /* 0x0000002ca9a87211 */ /* 0x080fe400078250ff */
[-C--:B------:R-:W-:Y:S02]  /*0ac0*/  LEA R166, P2, R167, R44.reuse, 0xa ;  /* 0x0000002ca7a67211 */ /* 0x080fe400078450ff */
[-C--:B------:R-:W-:Y:S01]  /*0ad0*/  LEA R164, P3, R165, R44.reuse, 0xa ;  /* 0x0000002ca5a47211 */ /* 0x080fe200078650ff */
[----:B------:R-:W-:Y:S01]  /*0ae0*/  USGXT.U32 UR6, UR6, 0xe ;  /* 0x0000000e0606789a */ /* 0x000fe20008000000 */
[----:B------:R-:W-:Y:S01]  /*0af0*/  LEA.HI.X R169, R10, R45, RZ, 0x2, P1 ;  /* 0x0000002d0aa97211 */ /* 0x000fe200008f14ff */
[----:B------:R-:W-:Y:S01]  /*0b00*/  ULEA.HI UR4, UR4, UR5, URZ, 0x1c ;  /* 0x0000000504047291 */ /* 0x000fe2000f8fe03f */
[----:B------:R-:W-:Y:S02]  /*0b10*/  SGXT R182, R182, 0x1 ;  /* 0x00000001b6b6781a */ /* 0x000fe40000000200 */
[----:B------:R-:W-:Y:S01]  /*0b20*/  LEA R156, P1, R157, R44, 0xa ;  /* 0x0000002c9d9c7211 */ /* 0x000fe200078250ff */
[----:B--2---:R0:W-:Y:S04]  /*0b30*/  STS.U16 [R17+UR8+0x2000], R16 ;  /* 0x0020001011007988 */ /* 0x0041e80008000408 */
[----:B----4-:R1:W-:Y:S04]  /*0b40*/  STS.U16 [R17+UR8+0x2200], R20 ;  /* 0x0022001411007988 */ /* 0x0103e80008000408 */
[----:B------:R2:W-:Y:S01]  /*0b50*/  STS.U16 [R17+UR8+0x2100], R18 ;  /* 0x0021001211007988 */ /* 0x0005e20008000408 */
[----:B0-----:R-:W-:Y:S01]  /*0b60*/  IMAD.SHL.U32 R16, R155, 0x100, RZ ;  /* 0x000001009b107824 */ /* 0x001fe200078e00ff */
[----:B------:R-:W-:Y:S01]  /*0b70*/  ULOP3.LUT UR6, UR6, 0x800000, URZ, 0xfc, !UPT ;  /* 0x0080000006067892 */ /* 0x000fe2000f8efc3f */
[----:B-1----:R-:W-:Y:S01]  /*0b80*/  IMAD.SHL.U32 R20, R161, 0x100, RZ ;  /* 0x00000100a1147824 */ /* 0x002fe200078e00ff */
[----:B---3--:R-:W-:Y:S04]  /*0b90*/  STS.U16 [R17+UR8+0x2500], R22 ;  /* 0x0025001611007988 */ /* 0x008fe80008000408 */
[----:B------:R-:W-:Y:S04]  /*0ba0*/  STS.U16 [R17+UR8+0x2400], R21 ;  /* 0x0024001511007988 */ /* 0x000fe80008000408 */
[----:B------:R-:W-:Y:S04]  /*0bb0*/  STS.U16 [R17+UR8+0x2300], R14 ;  /* 0x0023000e11007988 */ /* 0x000fe80008000408 */
[----:B------:R-:W-:Y:S01]  /*0bc0*/  STS.U16 [R17+UR8+0x2700], R24 ;  /* 0x0027001811007988 */ /* 0x000fe20008000408 */
[----:B--2---:R-:W-:-:S03]  /*0bd0*/  IMAD.SHL.U32 R18, R163, 0x100, RZ ;  /* 0x00000100a3127824 */ /* 0x004fc600078e00ff */
[----:B-----5:R-:W-:Y:S04]  /*0be0*/  STS.U16 [R17+UR8+0x2600], R23 ;  /* 0x0026001711007988 */ /* 0x020fe80008000408 */
[----:B------:R-:W-:Y:S04]  /*0bf0*/  STS.U16 [R17+UR8+0x2a00], R27 ;  /* 0x002a001b11007988 */ /* 0x000fe80008000408 */
[----:B------:R-:W-:Y:S04]  /*0c00*/  STS.U16 [R17+UR8+0x2800], R25 ;  /* 0x0028001911007988 */ /* 0x000fe80008000408 */
[----:B------:R-:W-:Y:S04]  /*0c10*/  STS.U16 [R17+UR8+0x2900], R26 ;  /* 0x0029001a11007988 */ /* 0x000fe80008000408 */
[----:B------:R-:W-:Y:S04]  /*0c20*/  STS.U16 [R17+UR8+0x2c00], R29 ;  /* 0x002c001d11007988 */ /* 0x000fe80008000408 */
[----:B------:R-:W-:Y:S04]  /*0c30*/  STS.U16 [R17+UR8+0x2b00], R28 ;  /* 0x002b001c11007988 */ /* 0x000fe80008000408 */
[----:B------:R-:W-:Y:S04]  /*0c40*/  STS.U16 [R17+UR8+0x2d00], R2 ;  /* 0x002d000211007988 */ /* 0x000fe80008000408 */
[----:B------:R0:W-:Y:S04]  /*0c50*/  STS.U16 [R17+UR8+0x2e00], R4 ;  /* 0x002e000411007988 */ /* 0x0001e80008000408 */
[----:B------:R1:W-:Y:S04]  /*0c60*/  STS.U16 [R17+UR8+0x2f00], R6 ;  /* 0x002f000611007988 */ /* 0x0003e80008000408 */
[----:B------:R-:W-:Y:S04]  /*0c70*/  STS.U16 [R8+UR8], R12 ;  /* 0x0000000c08007988 */ /* 0x000fe80008000408 */
[----:B------:R-:W-:Y:S04]  /*0c80*/  STS.U16 [R8+UR8+0x800], R13 ;  /* 0x0008000d08007988 */ /* 0x000fe80008000408 */
[----:B------:R-:W-:Y:S04]  /*0c90*/  STS.U16 [R8+UR8+0x1000], R31 ;  /* 0x0010001f08007988 */ /* 0x000fe80008000408 */
[----:B------:R-:W-:Y:S04]  /*0ca0*/  STS.U16 [R8+UR8+0x1800], R33 ;  /* 0x0018002108007988 */ /* 0x000fe80008000408 */
[----:B------:R-:W-:Y:S04]  /*0cb0*/  STS.U16 [R8+UR8+0x400], R35 ;  /* 0x0004002308007988 */ /* 0x000fe80008000408 */
[----:B------:R-:W-:Y:S04]  /*0cc0*/  STS.U16 [R8+UR8+0xc00], R37 ;  /* 0x000c002508007988 */ /* 0x000fe80008000408 */
[----:B------:R-:W-:Y:S04]  /*0cd0*/  STS.U16 [R8+UR8+0x1400], R39 ;  /* 0x0014002708007988 */ /* 0x000fe80008000408 */
[----:B------:R2:W-:Y:S04]  /*0ce0*/  STS.U16 [R8+UR8+0x1c00], R41 ;  /* 0x001c002908007988 */ /* 0x0005e80008000408 */
[----:B------:R3:W-:Y:S04]  /*0cf0*/  STS.U16 [R9+UR8], R3 ;  /* 0x0000000309007988 */ /* 0x0007e80008000408 */
[----:B------:R-:W-:Y:S04]  /*0d00*/  STS.U16 [R9+UR8+0x800], R5 ;  /* 0x0008000509007988 */ /* 0x000fe80008000408 */
[----:B------:R-:W-:Y:S04]  /*0d10*/  STS.U16 [R9+UR8+0x1000], R7 ;  /* 0x0010000709007988 */ /* 0x000fe80008000408 */
[----:B------:R-:W-:Y:S04]  /*0d20*/  STS.U16 [R9+UR8+0x1800], R34 ;  /* 0x0018002209007988 */ /* 0x000fe80008000408 */
[----:B------:R-:W-:Y:S04]  /*0d30*/  STS.U16 [R9+UR8+0x400], R36 ;  /* 0x0004002409007988 */ /* 0x000fe80008000408 */
[----:B------:R-:W-:Y:S04]  /*0d40*/  STS.U16 [R9+UR8+0xc00], R38 ;  /* 0x000c002609007988 */ /* 0x000fe80008000408 */
[----:B------:R-:W-:Y:S04]  /*0d50*/  STS.U16 [R9+UR8+0x1400], R40 ;  /* 0x0014002809007988 */ /* 0x000fe80008000408 */
[----:B------:R4:W-:Y:S01]  /*0d60*/  STS.U16 [R9+UR8+0x1c00], R42 ;  /* 0x001c002a09007988 */ /* 0x0009e20008000408 */
[----:B0-----:R-:W-:Y:S01]  /*0d70*/  IMAD.SHL.U32 R4, R177, 0x100, RZ ;  /* 0x00000100b1047824 */ /* 0x001fe200078e00ff */
[----:B-1----:R-:W-:Y:S01]  /*0d80*/  SHF.L.U32 R6, R173, 0x8, RZ ;  /* 0x00000008ad067819 */ /* 0x002fe200000006ff */
[----:B------:R-:W-:Y:S01]  /*0d90*/  IMAD.SHL.U32 R2, R179, 0x100, RZ ;  /* 0x00000100b3027824 */ /* 0x000fe200078e00ff */
[----:B------:R-:W-:Y:S01]  /*0da0*/  SHF.L.U32 R14, R165, 0x8, RZ ;  /* 0x00000008a50e7819 */ /* 0x000fe200000006ff */
[----:B--2---:R-:W-:-:S02]  /*0db0*/  IMAD.SHL.U32 R8, R171, 0x100, RZ ;  /* 0x00000100ab087824 */ /* 0x004fc400078e00ff */
[----:B------:R-:W-:Y:S01]  /*0dc0*/  IMAD.SHL.U32 R12, R167, 0x100, RZ ;  /* 0x00000100a70c7824 */ /* 0x000fe200078e00ff */
[-C--:B------:R-:W-:Y:S01]  /*0dd0*/  LEA.HI.X R177, R4, R45.reuse, RZ, 0x2, P5 ;  /* 0x0000002d04b17211 */ /* 0x080fe200028f14ff */
[----:B------:R-:W-:Y:S01]  /*0de0*/  IMAD.SHL.U32 R24, R157, 0x100, RZ ;  /* 0x000001009d187824 */ /* 0x000fe200078e00ff */
[-C--:B------:R-:W-:Y:S01]  /*0df0*/  LEA.HI.X R179, R2, R45.reuse, RZ, 0x2, P4 ;  /* 0x0000002d02b37211 */ /* 0x080fe200020f14ff */
[----:B------:R-:W-:Y:S01]  /*0e00*/  IMAD.SHL.U32 R26, R153, 0x100, RZ ;  /* 0x00000100991a7824 */ /* 0x000fe200078e00ff */
[-C--:B------:R-:W-:Y:S01]  /*0e10*/  LEA.HI.X R173, R6, R45.reuse, RZ, 0x2, P6 ;  /* 0x0000002d06ad7211 */ /* 0x080fe200030f14ff */
[----:B------:R-:W-:Y:S01]  /*0e20*/  IMAD.SHL.U32 R4, R15, 0x100, RZ ;  /* 0x000001000f047824 */ /* 0x000fe200078e00ff */
[-C--:B------:R-:W-:Y:S02]  /*0e30*/  LEA.HI.X R171, R8, R45.reuse, RZ, 0x2, P0 ;  /* 0x0000002d08ab7211 */ /* 0x080fe400000f14ff */
[-C--:B------:R-:W-:Y:S02]  /*0e40*/  LEA.HI.X R167, R12, R45.reuse, RZ, 0x2, P2 ;  /* 0x0000002d0ca77211 */ /* 0x080fe400010f14ff */
[----:B------:R-:W-:-:S02]  /*0e50*/  LEA.HI.X R165, R14, R45, RZ, 0x2, P3 ;  /* 0x0000002d0ea57211 */ /* 0x000fc400018f14ff */
[----:B------:R-:W-:Y:S02]  /*0e60*/  SHF.L.U32 R22, R159, 0x8, RZ ;  /* 0x000000089f167819 */ /* 0x000fe400000006ff */
[-C--:B------:R-:W-:Y:S02]  /*0e70*/  LEA R154, P4, R155, R44.reuse, 0xa ;  /* 0x0000002c9b9a7211 */ /* 0x080fe400078850ff */
[-C--:B------:R-:W-:Y:S02]  /*0e80*/  LEA R162, P5, R163, R44.reuse, 0xa ;  /* 0x0000002ca3a27211 */ /* 0x080fe400078a50ff */
[-C--:B------:R-:W-:Y:S02]  /*0e90*/  LEA R160, P6, R161, R44.reuse, 0xa ;  /* 0x0000002ca1a07211 */ /* 0x080fe400078c50ff */
[-C--:B------:R-:W-:Y:S02]  /*0ea0*/  LEA R158, P0, R159, R44.reuse, 0xa ;  /* 0x0000002c9f9e7211 */ /* 0x080fe400078050ff */
[----:B------:R-:W-:-:S02]  /*0eb0*/  LEA R152, P2, R153, R44, 0xa ;  /* 0x0000002c99987211 */ /* 0x000fc400078450ff */
[----:B------:R-:W-:Y:S01]  /*0ec0*/  LEA R2, P3, R15, R44, 0xa ;  /* 0x0000002c0f027211 */ /* 0x000fe200078650ff */
[----:B------:R-:W-:Y:S01]  /*0ed0*/  ULOP3.LUT UR4, UR4, 0x3fff, URZ, 0xc0, !UPT ;  /* 0x00003fff04047892 */ /* 0x000fe2000f8ec03f */
[----:B------:R-:W-:Y:S02]  /*0ee0*/  LOP3.LUT R182, R43, 0x4010, R182, 0xf8, !PT ;  /* 0x000040102bb67812 */ /* 0x000fe400078ef8b6 */
[-C--:B------:R-:W-:Y:S02]  /*0ef0*/  LEA.HI.X R155, R16, R45.reuse, RZ, 0x2, P4 ;  /* 0x0000002d109b7211 */ /* 0x080fe400020f14ff */
[-C--:B------:R-:W-:Y:S02]  /*0f00*/  LEA.HI.X R163, R18, R45.reuse, RZ, 0x2, P5 ;  /* 0x0000002d12a37211 */ /* 0x080fe400028f14ff */
[-C--:B------:R-:W-:Y:S02]  /*0f10*/  LEA.HI.X R161, R20, R45.reuse, RZ, 0x2, P6 ;  /* 0x0000002d14a17211 */ /* 0x080fe400030f14ff */
[-C--:B------:R-:W-:Y:S01]  /*0f20*/  LEA.HI.X R159, R22, R45.reuse, RZ, 0x2, P0 ;  /* 0x0000002d169f7211 */ /* 0x080fe200000f14ff */
[----:B------:R-:W-:Y:S01]  /*0f30*/  BAR.SYNC.DEFER_BLOCKING 0x0 ;  /* 0x0000000000007b1d */ /* 0x000fe20000010000 */
[----:B------:R-:W-:-:S02]  /*0f40*/  LEA.HI.X R157, R24, R45, RZ, 0x2, P1 ;  /* 0x0000002d189d7211 */ /* 0x000fc400008f14ff */
[-C--:B------:R-:W-:Y:S02]  /*0f50*/  LEA.HI.X R153, R26, R45.reuse, RZ, 0x2, P2 ;  /* 0x0000002d1a997211 */ /* 0x080fe400010f14ff */
[----:B---3--:R-:W-:Y:S01]  /*0f60*/  LEA.HI.X R3, R4, R45, RZ, 0x2, P3 ;  /* 0x0000002d04037211 */ /* 0x008fe200018f14ff */
[----:B------:R-:W-:Y:S01]  /*0f70*/  UMOV UR7, 0x40000040 ;  /* 0x4000004000077882 */ /* 0x000fe20000000000 */
[----:B------:R-:W-:Y:S01]  /*0f80*/  UMOV UR5, 0xc0000010 ;  /* 0xc000001000057882 */ /* 0x000fe20000000000 */
[----:B----4-:R-:W-:-:S06]  /*0f90*/  WARPGROUP.ARRIVE ;  /* 0x00000000000079c5 */ /* 0x010fcc0000000000 */
[----:B------:R-:W-:Y:S01]  /*0fa0*/  HGMMA.64x256x16.F32.BF16 R24, gdesc[UR4].tnspB, RZ, !UPT, gsb0 ;  /* 0x43e00000041879f0 */ /* 0x000fe2000c0018ff */
[----:B------:R-:W-:Y:S01]  /*0fb0*/  IMAD.WIDE.U32 R174, R19, 0x4, R174 ;  /* 0x0000000413ae7825 */ /* 0x000fe200078e00ae */
[----:B------:R-:W-:-:S03]  /*0fc0*/  LOP3.LUT R183, R182, 0x10, RZ, 0x3c, !PT ;  /* 0x00000010b6b77812 */ /* 0x000fc600078e3cff */
[----:B------:R-:W-:-:S04]  /*0fd0*/  IMAD.WIDE.U32 R180, R19, 0x4, R180 ;  /* 0x0000000413b47825 */ /* 0x000fc800078e00b4 */
        /* <DEDUP_REMOVED lines=13> */
[----:B------:R-:W-:Y:S01]  /*10b0*/  IMAD.WIDE.U32 R2, R19, 0x4, R2 ;  /* 0x0000000413027825 */ /* 0x000fe200078e0002 */
[----:B------:R-:W-:Y:S02]  /*10c0*/  WARPGROUP.DEPBAR.LE gsb0, 0x0 ;  /* 0x00008000000079c5 */ /* 0x000fe40000010000 */
[----:B------:R-:W-:Y:S01]  /*10d0*/  MOV R4, R24 ;  /* 0x0000001800047202 */ /* 0x000fe20000000f00 */
[----:B------:R-:W-:Y:S02]  /*10e0*/  IMAD.MOV.U32 R5, RZ, RZ, R26 ;  /* 0x000000ffff057224 */ /* 0x000fe400078e001a */
[----:B------:R-:W-:Y:S02]  /*10f0*/  IMAD.MOV.U32 R6, RZ, RZ, R40 ;  /* 0x000000ffff067224 */ /* 0x000fe400078e0028 */
[----:B------:R-:W-:Y:S01]  /*1100*/  IMAD.MOV.U32 R7, RZ, RZ, R42 ;  /* 0x000000ffff077224 */ /* 0x000fe200078e002a */
[----:B------:R-:W-:Y:S01]  /*1110*/  BAR.SYNC.DEFER_BLOCKING 0x0 ;  /* 0x0000000000007b1d */ /* 0x000fe20000010000 */
[----:B------:R-:W-:Y:S01]  /*1120*/  MOV R8, R28 ;  /* 0x0000001c00087202 */ /* 0x000fe20000000f00 */
[----:B------:R-:W-:Y:S01]  /*1130*/  IMAD.MOV.U32 R9, RZ, RZ, R30 ;  /* 0x000000ffff097224 */ /* 0x000fe200078e001e */
[----:B------:R-:W-:Y:S01]  /*1140*/  MOV R12, R32 ;  /* 0x00000020000c7202 */ /* 0x000fe20000000f00 */
[----:B------:R-:W-:-:S02]  /*1150*/  IMAD.MOV.U32 R10, RZ, RZ, R44 ;  /* 0x000000ffff0a7224 */ /* 0x000fc400078e002c */
[----:B------:R-:W-:Y:S02]  /*1160*/  IMAD.MOV.U32 R11, RZ, RZ, R46 ;  /* 0x000000ffff0b7224 */ /* 0x000fe400078e002e */
[----:B------:R-:W-:Y:S02]  /*1170*/  IMAD.MOV.U32 R13, RZ, RZ, R34 ;  /* 0x000000ffff0d7224 */ /* 0x000fe400078e0022 */
[----:B------:R-:W-:Y:S02]  /*1180*/  IMAD.MOV.U32 R14, RZ, RZ, R48 ;  /* 0x000000ffff0e7224 */ /* 0x000fe400078e0030 */
[----:B------:R-:W-:Y:S01]  /*1190*/  IMAD.MOV.U32 R15, RZ, RZ, R50 ;  /* 0x000000ffff0f7224 */ /* 0x000fe200078e0032 */
[----:B------:R-:W-:Y:S01]  /*11a0*/  MOV R16, R33 ;  /* 0x0000002100107202 */ /* 0x000fe20000000f00 */
[----:B------:R-:W-:Y:S02]  /*11b0*/  IMAD.MOV.U32 R17, RZ, RZ, R35 ;  /* 0x000000ffff117224 */ /* 0x000fe400078e0023 */
[----:B------:R-:W-:Y:S01]  /*11c0*/  IMAD.MOV.U32 R18, RZ, RZ, R49 ;  /* 0x000000ffff127224 */ /* 0x000fe200078e0031 */
[----:B------:R0:W-:Y:S01]  /*11d0*/  STS.128 [R182+UR8], R4 ;  /* 0x00000004b6007988 */ /* 0x0001e20008000c08 */
[----:B------:R-:W-:-:S03]  /*11e0*/  IMAD.MOV.U32 R19, RZ, RZ, R51 ;  /* 0x000000ffff137224 */ /* 0x000fc600078e0033 */
[----:B------:R1:W-:Y:S04]  /*11f0*/  STS.128 [R182+UR8+0x1000], R8 ;  /* 0x00100008b6007988 */ /* 0x0003e80008000c08 */
[----:B------:R2:W-:Y:S01]  /*1200*/  STS.128 [R182+UR8+0x2000], R12 ;  /* 0x0020000cb6007988 */ /* 0x0005e20008000c08 */
[----:B0-----:R-:W-:Y:S01]  /*1210*/  MOV R4, R36 ;  /* 0x0000002400047202 */ /* 0x001fe20000000f00 */
[----:B------:R-:W-:Y:S02]  /*1220*/  IMAD.MOV.U32 R5, RZ, RZ, R38 ;  /* 0x000000ffff057224 */ /* 0x000fe400078e0026 */
[----:B------:R-:W-:Y:S02]  /*1230*/  IMAD.MOV.U32 R6, RZ, RZ, R52 ;  /* 0x000000ffff067224 */ /* 0x000fe400078e0034 */
[----:B------:R-:W-:Y:S01]  /*1240*/  IMAD.MOV.U32 R7, RZ, RZ, R54 ;  /* 0x000000ffff077224 */ /* 0x000fe200078e0036 */
[----:B-1----:R-:W-:Y:S01]  /*1250*/  MOV R8, R25 ;  /* 0x0000001900087202 */ /* 0x002fe20000000f00 */
[----:B------:R-:W-:Y:S01]  /*1260*/  IMAD.MOV.U32 R9, RZ, RZ, R27 ;  /* 0x000000ffff097224 */ /* 0x000fe200078e001b */
[----:B--2---:R-:W-:Y:S01]  /*1270*/  MOV R12, R29 ;  /* 0x0000001d000c7202 */ /* 0x004fe20000000f00 */
[----:B------:R-:W-:Y:S01]  /*1280*/  IMAD.MOV.U32 R10, RZ, RZ, R41 ;  /* 0x000000ffff0a7224 */ /* 0x000fe200078e0029 */
[----:B------:R0:W-:Y:S01]  /*1290*/  STS.128 [R182+UR8+0x3000], R4 ;  /* 0x00300004b6007988 */ /* 0x0001e20008000c08 */
[----:B------:R-:W-:-:S02]  /*12a0*/  IMAD.MOV.U32 R11, RZ, RZ, R43 ;  /* 0x000000ffff0b7224 */ /* 0x000fc400078e002b */
[----:B------:R-:W-:Y:S02]  /*12b0*/  IMAD.MOV.U32 R13, RZ, RZ, R31 ;  /* 0x000000ffff0d7224 */ /* 0x000fe400078e001f */
[----:B------:R-:W-:Y:S02]  /*12c0*/  IMAD.MOV.U32 R14, RZ, RZ, R45 ;  /* 0x000000ffff0e7224 */ /* 0x000fe400078e002d */
[----:B------:R-:W-:Y:S01]  /*12d0*/  IMAD.MOV.U32 R15, RZ, RZ, R47 ;  /* 0x000000ffff0f7224 */ /* 0x000fe200078e002f */
[----:B------:R-:W-:Y:S01]  /*12e0*/  STS.128 [R183+UR8], R8 ;  /* 0x00000008b7007988 */ /* 0x000fe20008000c08 */
[----:B0-----:R-:W-:Y:S01]  /*12f0*/  MOV R4, R37 ;  /* 0x0000002500047202 */ /* 0x001fe20000000f00 */
[----:B------:R-:W-:Y:S02]  /*1300*/  IMAD.MOV.U32 R5, RZ, RZ, R39 ;  /* 0x000000ffff057224 */ /* 0x000fe400078e0027 */
[----:B------:R-:W-:Y:S02]  /*1310*/  IMAD.MOV.U32 R6, RZ, RZ, R53 ;  /* 0x000000ffff067224 */ /* 0x000fe400078e0035 */
[----:B------:R-:W-:Y:S01]  /*1320*/  IMAD.MOV.U32 R7, RZ, RZ, R55 ;  /* 0x000000ffff077224 */ /* 0x000fe200078e0037 */
[----:B------:R-:W-:Y:S04]  /*1330*/  STS.128 [R183+UR8+0x1000], R12 ;  /* 0x0010000cb7007988 */ /* 0x000fe80008000c08 */
[----:B------:R-:W-:Y:S04]  /*1340*/  STS.128 [R183+UR8+0x2000], R16 ;  /* 0x00200010b7007988 */ /* 0x000fe80008000c08 */
[----:B------:R-:W-:Y:S01]  /*1350*/  STS.128 [R183+UR8+0x3000], R4 ;  /* 0x00300004b7007988 */ /* 0x000fe20008000c08 */
[----:B------:R-:W-:Y:S01]  /*1360*/  BAR.SYNC.DEFER_BLOCKING 0x0 ;  /* 0x0000000000007b1d */ /* 0x000fe20000010000 */
[----:B------:R-:W-:Y:S01]  /*1370*/  MOV R36, R56 ;  /* 0x0000003800247202 */ /* 0x000fe20000000f00 */
[----:B------:R-:W-:-:S02]  /*1380*/  IMAD.MOV.U32 R37, RZ, RZ, R58 ;  /* 0x000000ffff257224 */ /* 0x000fc400078e003a */
[----:B------:R-:W-:Y:S02]  /*1390*/  IMAD.MOV.U32 R38, RZ, RZ, R72 ;  /* 0x000000ffff267224 */ /* 0x000fe400078e0048 */
[----:B------:R-:W0:Y:S04]  /*13a0*/  LDS.128 R28, [R0+UR8] ;  /* 0x00000008001c7984 */ /* 0x000e280008000c00 */
[----:B------:R-:W-:Y:S04]  /*13b0*/  LDS.128 R32, [R0+UR8+0x200] ;  /* 0x0002000800207984 */ /* 0x000fe80008000c00 */
[----:B------:R-:W-:Y:S04]  /*13c0*/  LDS.128 R24, [R0+UR8+0x400] ;  /* 0x0004000800187984 */ /* 0x000fe80008000c00 */
[----:B------:R-:W-:Y:S04]  /*13d0*/  LDS.128 R20, [R0+UR8+0x600] ;  /* 0x0006000800147984 */ /* 0x000fe80008000c00 */
[----:B------:R-:W-:Y:S04]  /*13e0*/  LDS.128 R12, [R0+UR8+0x800] ;  /* 0x00080008000c7984 */ /* 0x000fe80008000c00 */
[----:B------:R-:W-:Y:S04]  /*13f0*/  LDS.128 R4, [R0+UR8+0xa00] ;  /* 0x000a000800047984 */ /* 0x000fe80008000c00 */
[----:B------:R-:W-:Y:S04]  /*1400*/  LDS.128 R16, [R0+UR8+0xc00] ;  /* 0x000c000800107984 */ /* 0x000fe80008000c00 */
[----:B------:R-:W-:Y:S01]  /*1410*/  LDS.128 R8, [R0+UR8+0xe00] ;  /* 0x000e000800087984 */ /* 0x000fe20008000c00 */
        /* <DEDUP_REMOVED lines=17> */
[----:B-1----:R-:W-:Y:S01]  /*1530*/  MOV R36, R68 ;  /* 0x0000004400247202 */ /* 0x002fe20000000f00 */
[----:B------:R-:W-:Y:S02]  /*1540*/  IMAD.MOV.U32 R37, RZ, RZ, R70 ;  /* 0x000000ffff257224 */ /* 0x000fe400078e0046 */
[----:B------:R-:W-:Y:S02]  /*1550*/  IMAD.MOV.U32 R38, RZ, RZ, R84 ;  /* 0x000000ffff267224 */ /* 0x000fe400078e0054 */
[----:B------:R-:W-:Y:S01]  /*1560*/  IMAD.MOV.U32 R39, RZ, RZ, R86 ;  /* 0x000000ffff277224 */ /* 0x000fe200078e0056 */
[----:B--2---:R-:W-:Y:S01]  /*1570*/  MOV R40, R57 ;  /* 0x0000003900287202 */ /* 0x004fe20000000f00 */
[----:B------:R-:W-:Y:S01]  /*1580*/  IMAD.MOV.U32 R41, RZ, RZ, R59 ;  /* 0x000000ffff297224 */ /* 0x000fe200078e003b */
[----:B---3--:R-:W-:Y:S01]  /*1590*/  MOV R44, R65 ;  /* 0x00000041002c7202 */ /* 0x008fe20000000f00 */
[----:B------:R-:W-:Y:S01]  /*15a0*/  IMAD.MOV.U32 R42, RZ, RZ, R73 ;  /* 0x000000ffff2a7224 */ /* 0x000fe200078e0049 */
[----:B------:R1:W-:Y:S01]  /*15b0*/  STS.128 [R182+UR8+0x3000], R36 ;  /* 0x00300024b6007988 */ /* 0x0003e20008000c08 */
[----:B------:R-:W-:-:S02]  /*15c0*/  IMAD.MOV.U32 R43, RZ, RZ, R75 ;  /* 0x000000ffff2b7224 */ /* 0x000fc400078e004b */
[----:B------:R-:W-:Y:S02]  /*15d0*/  IMAD.MOV.U32 R45, RZ, RZ, R67 ;  /* 0x000000ffff2d7224 */ /* 0x000fe400078e0043 */
[----:B------:R-:W-:Y:S02]  /*15e0*/  IMAD.MOV.U32 R46, RZ, RZ, R81 ;  /* 0x000000ffff2e7224 */ /* 0x000fe400078e0051 */
[----:B------:R-:W-:Y:S01]  /*15f0*/  IMAD.MOV.U32 R47, RZ, RZ, R83 ;  /* 0x000000ffff2f7224 */ /* 0x000fe200078e0053 */
[----:B------:R-:W-:Y:S01]  /*1600*/  STS.128 [R183+UR8], R40 ;  /* 0x00000028b7007988 */ /* 0x000fe20008000c08 */
[----:B-1----:R-:W-:Y:S01]  /*1610*/  MOV R36, R69 ;  /* 0x0000004500247202 */ /* 0x002fe20000000f00 */
[----:B------:R-:W-:Y:S01]  /*1620*/  IMAD.MOV.U32 R37, RZ, RZ, R71 ;  /* 0x000000ffff257224 */ /* 0x000fe200078e0047 */
[----:B------:R-:W-:Y:S01]  /*1630*/  MOV R39, R87 ;  /* 0x0000005700277202 */ /* 0x000fe20000000f00 */
[----:B------:R-:W-:Y:S01]  /*1640*/  IMAD.MOV.U32 R38, RZ, RZ, R85 ;  /* 0x000000ffff267224 */ /* 0x000fe200078e0055 */
[----:B------:R-:W-:Y:S04]  /*1650*/  STS.128 [R183+UR8+0x1000], R48 ;  /* 0x00100030b7007988 */ /* 0x000fe80008000c08 */
[----:B------:R-:W-:Y:S04]  /*1660*/  STS.128 [R183+UR8+0x2000], R44 ;  /* 0x0020002cb7007988 */ /* 0x000fe80008000c08 */
[----:B------:R-:W-:Y:S01]  /*1670*/  STS.128 [R183+UR8+0x3000], R36 ;  /* 0x00300024b7007988 */ /* 0x000fe20008000c08 */
[----:B------:R-:W-:Y:S01]  /*1680*/  BAR.SYNC.DEFER_BLOCKING 0x0 ;  /* 0x0000000000007b1d */ /* 0x000fe20000010000 */
[----:B------:R-:W-:Y:S01]  /*1690*/  IMAD.MOV.U32 R68, RZ, RZ, R88 ;  /* 0x000000ffff447224 */ /* 0x000fe200078e0058 */
[----:B------:R-:W-:Y:S01]  /*16a0*/  MOV R70, R104 ;  /* 0x0000006800467202 */ /* 0x000fe20000000f00 */
[----:B------:R-:W-:-:S03]  /*16b0*/  IMAD.MOV.U32 R69, RZ, RZ, R90 ;  /* 0x000000ffff457224 */ /* 0x000fc600078e005a */
[----:B------:R-:W1:Y:S04]  /*16c0*/  LDS.128 R64, [R0+UR8] ;  /* 0x0000000800407984 */ /* 0x000e680008000c00 */
        /* <DEDUP_REMOVED lines=9> */
[----:B------:R-:W-:Y:S01]  /*1760*/  IMAD.MOV.U32 R72, RZ, RZ, R92 ;  /* 0x000000ffff487224 */ /* 0x000fe200078e005c */
[----:B------:R-:W-:Y:S01]  /*1770*/  MOV R73, R94 ;  /* 0x0000005e00497202 */ /* 0x000fe20000000f00 */
[----:B------:R-:W-:Y:S01]  /*1780*/  IMAD.MOV.U32 R74, RZ, RZ, R108 ;  /* 0x000000ffff4a7224 */ /* 0x000fe200078e006c */
[----:B------:R-:W-:Y:S01]  /*1790*/  MOV R76, R96 ;  /* 0x00000060004c7202 */ /* 0x000fe20000000f00 */
[----:B------:R-:W-:Y:S01]  /*17a0*/  IMAD.MOV.U32 R75, RZ, RZ, R110 ;  /* 0x000000ffff4b7224 */ /* 0x000fe200078e006e */
[----:B------:R-:W-:Y:S01]  /*17b0*/  MOV R79, R114 ;  /* 0x00000072004f7202 */ /* 0x000fe20000000f00 */
[----:B------:R-:W-:-:S02]  /*17c0*/  IMAD.MOV.U32 R77, RZ, RZ, R98 ;  /* 0x000000ffff4d7224 */ /* 0x000fc400078e0062 */
[----:B------:R-:W-:Y:S01]  /*17d0*/  IMAD.MOV.U32 R78, RZ, RZ, R112 ;  /* 0x000000ffff4e7224 */ /* 0x000fe200078e0070 */
[----:B------:R-:W-:Y:S01]  /*17e0*/  MOV R80, R93 ;  /* 0x0000005d00507202 */ /* 0x000fe20000000f00 */
[----:B------:R-:W-:Y:S01]  /*17f0*/  IMAD.MOV.U32 R81, RZ, RZ, R95 ;  /* 0x000000ffff517224 */ /* 0x000fe200078e005f */
[----:B------:R-:W-:Y:S01]  /*1800*/  MOV R83, R111 ;  /* 0x0000006f00537202 */ /* 0x000fe20000000f00 */
[----:B------:R-:W-:Y:S01]  /*1810*/  IMAD.MOV.U32 R82, RZ, RZ, R109 ;  /* 0x000000ffff527224 */ /* 0x000fe200078e006d */
[----:B------:R2:W-:Y:S04]  /*1820*/  STS.128 [R182+UR8], R68 ;  /* 0x00000044b6007988 */ /* 0x0005e80008000c08 */
[----:B------:R3:W-:Y:S04]  /*1830*/  STS.128 [R182+UR8+0x1000], R72 ;  /* 0x00100048b6007988 */ /* 0x0007e80008000c08 */
[----:B------:R4:W-:Y:S01]  /*1840*/  STS.128 [R182+UR8+0x2000], R76 ;  /* 0x0020004cb6007988 */ /* 0x0009e20008000c08 */
[----:B--2---:R-:W-:Y:S01]  /*1850*/  IMAD.MOV.U32 R68, RZ, RZ, R100 ;  /* 0x000000ffff447224 */ /* 0x004fe200078e0064 */
[----:B------:R-:W-:Y:S01]  /*1860*/  MOV R70, R116 ;  /* 0x0000007400467202 */ /* 0x000fe20000000f00 */
[----:B------:R-:W-:-:S02]  /*1870*/  IMAD.MOV.U32 R69, RZ, RZ, R102 ;  /* 0x000000ffff457224 */ /* 0x000fc400078e0066 */
[----:B------:R-:W-:Y:S01]  /*1880*/  IMAD.MOV.U32 R71, RZ, RZ, R118 ;  /* 0x000000ffff477224 */ /* 0x000fe200078e0076 */
[----:B---3--:R-:W-:Y:S01]  /*1890*/  MOV R73, R91 ;  /* 0x0000005b00497202 */ /* 0x008fe20000000f00 */
[----:B------:R-:W-:Y:S02]  /*18a0*/  IMAD.MOV.U32 R72, RZ, RZ, R89 ;  /* 0x000000ffff487224 */ /* 0x000fe400078e0059 */
[----:B------:R-:W-:Y:S01]  /*18b0*/  IMAD.MOV.U32 R74, RZ, RZ, R105 ;  /* 0x000000ffff4a7224 */ /* 0x000fe200078e0069 */
[----:B------:R2:W-:Y:S01]  /*18c0*/  STS.128 [R182+UR8+0x3000], R68 ;  /* 0x00300044b6007988 */ /* 0x0005e20008000c08 */
[----:B------:R-:W-:Y:S01]  /*18d0*/  IMAD.MOV.U32 R75, RZ, RZ, R107 ;  /* 0x000000ffff4b7224 */ /* 0x000fe200078e006b */
[----:B----4-:R-:W-:Y:S01]  /*18e0*/  MOV R78, R113 ;  /* 0x00000071004e7202 */ /* 0x010fe20000000f00 */
[----:B------:R-:W-:Y:S02]  /*18f0*/  IMAD.MOV.U32 R76, RZ, RZ, R97 ;  /* 0x000000ffff4c7224 */ /* 0x000fe400078e0061 */
[----:B------:R-:W-:-:S02]  /*1900*/  IMAD.MOV.U32 R77, RZ, RZ, R99 ;  /* 0x000000ffff4d7224 */ /* 0x000fc400078e0063 */
[----:B------:R-:W-:Y:S01]  /*1910*/  IMAD.MOV.U32 R79, RZ, RZ, R115 ;  /* 0x000000ffff4f7224 */ /* 0x000fe200078e0073 */
[----:B------:R-:W-:Y:S01]  /*1920*/  STS.128 [R183+UR8], R72 ;  /* 0x00000048b7007988 */ /* 0x000fe20008000c08 */
[----:B--2---:R-:W-:Y:S01]  /*1930*/  IMAD.MOV.U32 R68, RZ, RZ, R101 ;  /* 0x000000ffff447224 */ /* 0x004fe200078e0065 */
[----:B------:R-:W-:Y:S01]  /*1940*/  MOV R69, R103 ;  /* 0x0000006700457202 */ /* 0x000fe20000000f00 */
[----:B------:R-:W-:Y:S02]  /*1950*/  IMAD.MOV.U32 R70, RZ, RZ, R117 ;  /* 0x000000ffff467224 */ /* 0x000fe400078e0075 */
[----:B------:R-:W-:Y:S01]  /*1960*/  IMAD.MOV.U32 R71, RZ, RZ, R119 ;  /* 0x000000ffff477224 */ /* 0x000fe200078e0077 */
[----:B------:R-:W-:Y:S04]  /*1970*/  STS.128 [R183+UR8+0x1000], R80 ;  /* 0x00100050b7007988 */ /* 0x000fe80008000c08 */
[----:B------:R-:W-:Y:S04]  /*1980*/  STS.128 [R183+UR8+0x2000], R76 ;  /* 0x0020004cb7007988 */ /* 0x000fe80008000c08 */
[----:B------:R-:W-:Y:S01]  /*1990*/  STS.128 [R183+UR8+0x3000], R68 ;  /* 0x00300044b7007988 */ /* 0x000fe20008000c08 */
[----:B------:R-:W-:Y:S01]  /*19a0*/  BAR.SYNC.DEFER_BLOCKING 0x0 ;  /* 0x0000000000007b1d */ /* 0x000fe20000010000 */
[----:B------:R-:W-:Y:S01]  /*19b0*/  MOV R100, R120 ;  /* 0x0000007800647202 */ /* 0x000fe20000000f00 */
[----:B------:R-:W-:Y:S01]  /*19c0*/  IMAD.MOV.U32 R101, RZ, RZ, R122 ;  /* 0x000000ffff657224 */ /* 0x000fe200078e007a */
[----:B------:R-:W-:Y:S01]  /*19d0*/  MOV R103, R138 ;  /* 0x0000008a00677202 */ /* 0x000fe20000000f00 */
[----:B------:R-:W-:-:S02]  /*19e0*/  IMAD.MOV.U32 R102, RZ, RZ, R136 ;  /* 0x000000ffff667224 */ /* 0x000fc400078e0088 */
[----:B------:R-:W2:Y:S04]  /*19f0*/  LDS.128 R96, [R0+UR8] ;  /* 0x0000000800607984 */ /* 0x000ea80008000c00 */
[----:B------:R-:W-:Y:S04]  /*1a00*/  LDS.128 R92, [R0+UR8+0x200] ;  /* 0x00020008005c7984 */ /* 0x000fe80008000c00 */
[----:B------:R-:W-:Y:S04]  /*1a10*/  LDS.128 R88, [R0+UR8+0x400] ;  /* 0x0004000800587984 */ /* 0x000fe80008000c00 */
[----:B------:R-:W-:Y:S04]  /*1a20*/  LDS.128 R84, [R0+UR8+0x600] ;  /* 0x0006000800547984 */ /* 0x000fe80008000c00 */
[----:B------:R-:W-:Y:S04]  /*1a30*/  LDS.128 R80, [R0+UR8+0x800] ;  /* 0x0008000800507984 */ /* 0x000fe80008000c00 */
[----:B------:R-:W-:Y:S04]  /*1a40*/  LDS.128 R76, [R0+UR8+0xa00] ;  /* 0x000a0008004c7984 */ /* 0x000fe80008000c00 */
[----:B------:R-:W-:Y:S04]  /*1a50*/  LDS.128 R72, [R0+UR8+0xc00] ;  /* 0x000c000800487984 */ /* 0x000fe80008000c00 */
[----:B------:R-:W-:Y:S01]  /*1a60*/  LDS.128 R68, [R0+UR8+0xe00] ;  /* 0x000e000800447984 */ /* 0x000fe20008000c00 */
[----:B------:R-:W-:Y:S01]  /*1a70*/  BAR.SYNC.DEFER_BLOCKING 0x0 ;  /* 0x0000000000007b1d */ /* 0x000fe20000010000 */
[----:B------:R-:W-:Y:S01]  /*1a80*/  IMAD.MOV.U32 R104, RZ, RZ, R124 ;  /* 0x000000ffff687224 */ /* 0x000fe200078e007c */
[----:B------:R-:W-:Y:S01]  /*1a90*/  MOV R106, R140 ;  /* 0x0000008c006a7202 */ /* 0x000fe20000000f00 */
        /* <DEDUP_REMOVED lines=13> */
[----:B------:R-:W-:Y:S02]  /*1b70*/  IMAD.MOV.U32 R116, RZ, RZ, R125 ;  /* 0x000000ffff747224 */ /* 0x000fe400078e007d */
[----:B------:R-:W-:Y:S02]  /*1b80*/  IMAD.MOV.U32 R115, RZ, RZ, R139 ;  /* 0x000000ffff737224 */ /* 0x000fe400078e008b */
[----:B------:R-:W-:Y:S01]  /*1b90*/  IMAD.MOV.U32 R118, RZ, RZ, R141 ;  /* 0x000000ffff767224 */ /* 0x000fe200078e008d */
[----:B------:R3:W-:Y:S01]  /*1ba0*/  STS.128 [R182+UR8], R100 ;  /* 0x00000064b6007988 */ /* 0x0007e20008000c08 */
[----:B------:R-:W-:Y:S02]  /*1bb0*/  IMAD.MOV.U32 R119, RZ, RZ, R143 ;  /* 0x000000ffff777224 */ /* 0x000fe400078e008f */
[----:B------:R-:W-:-:S02]  /*1bc0*/  IMAD.MOV.U32 R121, RZ, RZ, R131 ;  /* 0x000000ffff797224 */ /* 0x000fc400078e0083 */
[----:B------:R-:W-:Y:S02]  /*1bd0*/  IMAD.MOV.U32 R122, RZ, RZ, R145 ;  /* 0x000000ffff7a7224 */ /* 0x000fe400078e0091 */
[----:B------:R-:W-:Y:S02]  /*1be0*/  IMAD.MOV.U32 R124, RZ, RZ, R133 ;  /* 0x000000ffff7c7224 */ /* 0x000fe400078e0085 */
[----:B------:R-:W-:Y:S02]  /*1bf0*/  IMAD.MOV.U32 R125, RZ, RZ, R135 ;  /* 0x000000ffff7d7224 */ /* 0x000fe400078e0087 */
[----:B------:R-:W-:Y:S01]  /*1c00*/  IMAD.MOV.U32 R127, RZ, RZ, R151 ;  /* 0x000000ffff7f7224 */ /* 0x000fe200078e0097 */
[----:B---3--:R-:W-:Y:S01]  /*1c10*/  MOV R100, R132 ;  /* 0x0000008400647202 */ /* 0x008fe20000000f00 */
[----:B------:R-:W-:Y:S01]  /*1c20*/  IMAD.MOV.U32 R101, RZ, RZ, R134 ;  /* 0x000000ffff657224 */ /* 0x000fe200078e0086 */
[----:B------:R-:W-:Y:S01]  /*1c30*/  MOV R103, R150 ;  /* 0x0000009600677202 */ /* 0x000fe20000000f00 */
[----:B------:R-:W-:Y:S01]  /*1c40*/  IMAD.MOV.U32 R102, RZ, RZ, R148 ;  /* 0x000000ffff667224 */ /* 0x000fe200078e0094 */
[----:B------:R-:W-:Y:S04]  /*1c50*/  STS.128 [R182+UR8+0x1000], R104 ;  /* 0x00100068b6007988 */ /* 0x000fe80008000c08 */
[----:B------:R-:W-:Y:S04]  /*1c60*/  STS.128 [R182+UR8+0x2000], R108 ;  /* 0x0020006cb6007988 */ /* 0x000fe80008000c08 */
[----:B------:R-:W-:Y:S04]  /*1c70*/  STS.128 [R182+UR8+0x3000], R100 ;  /* 0x00300064b6007988 */ /* 0x000fe80008000c08 */
[----:B------:R-:W-:Y:S04]  /*1c80*/  STS.128 [R183+UR8], R112 ;  /* 0x00000070b7007988 */ /* 0x000fe80008000c08 */
[----:B------:R-:W-:Y:S04]  /*1c90*/  STS.128 [R183+UR8+0x1000], R116 ;  /* 0x00100074b7007988 */ /* 0x000fe80008000c08 */
[----:B------:R-:W-:Y:S04]  /*1ca0*/  STS.128 [R183+UR8+0x2000], R120 ;  /* 0x00200078b7007988 */ /* 0x000fe80008000c08 */
[----:B------:R-:W-:Y:S01]  /*1cb0*/  STS.128 [R183+UR8+0x3000], R124 ;  /* 0x0030007cb7007988 */ /* 0x000fe20008000c08 */
[----:B------:R-:W-:Y:S06]  /*1cc0*/  BAR.SYNC.DEFER_BLOCKING 0x0 ;  /* 0x0000000000007b1d */ /* 0x000fec0000010000 */
[----:B------:R-:W3:Y:S04]  /*1cd0*/  LDS.128 R100, [R0+UR8] ;  /* 0x0000000800647984 */ /* 0x000ee80008000c00 */
[----:B------:R-:W4:Y:S04]  /*1ce0*/  LDS.128 R104, [R0+UR8+0x200] ;  /* 0x0002000800687984 */ /* 0x000f280008000c00 */
[----:B------:R-:W5:Y:S04]  /*1cf0*/  LDS.128 R108, [R0+UR8+0x400] ;  /* 0x00040008006c7984 */ /* 0x000f680008000c00 */
[----:B------:R-:W5:Y:S04]  /*1d00*/  LDS.128 R112, [R0+UR8+0x600] ;  /* 0x0006000800707984 */ /* 0x000f680008000c00 */
[----:B0-----:R-:W-:Y:S04]  /*1d10*/  STG.E desc[UR10][R174.64], R28 ;  /* 0x0000001cae007986 */ /* 0x001fe8000c10190a */
[----:B------:R-:W-:Y:S04]  /*1d20*/  STG.E desc[UR10][R174.64+0x80], R30 ;  /* 0x0000801eae007986 */ /* 0x000fe8000c10190a */
[----:B-1----:R-:W-:Y:S04]  /*1d30*/  STG.E desc[UR10][R174.64+0x100], R64 ;  /* 0x00010040ae007986 */ /* 0x002fe8000c10190a */
[----:B------:R-:W-:Y:S04]  /*1d40*/  STG.E desc[UR10][R174.64+0x180], R66 ;  /* 0x00018042ae007986 */ /* 0x000fe8000c10190a */
[----:B--2---:R-:W-:Y:S04]  /*1d50*/  STG.E desc[UR10][R174.64+0x200], R96 ;  /* 0x00020060ae007986 */ /* 0x004fe8000c10190a */
[----:B------:R-:W-:Y:S04]  /*1d60*/  STG.E desc[UR10][R174.64+0x280], R98 ;  /* 0x00028062ae007986 */ /* 0x000fe8000c10190a */
[----:B---3--:R-:W-:Y:S04]  /*1d70*/  STG.E desc[UR10][R174.64+0x300], R100 ;  /* 0x00030064ae007986 */ /* 0x008fe8000c10190a */
[----:B------:R-:W-:Y:S04]  /*1d80*/  STG.E desc[UR10][R174.64+0x380], R102 ;  /* 0x00038066ae007986 */ /* 0x000fe8000c10190a */
        /* <DEDUP_REMOVED lines=14> */
[----:B----4-:R-:W-:Y:S04]  /*1e70*/  STG.E desc[UR10][R178.64+0x300], R104 ;  /* 0x00030068b2007986 */ /* 0x010fe8000c10190a */
[----:B------:R-:W-:Y:S04]  /*1e80*/  STG.E desc[UR10][R178.64+0x380], R106 ;  /* 0x0003806ab2007986 */ /* 0x000fe8000c10190a */
[----:B------:R-:W0:Y:S04]  /*1e90*/  LDS.128 R28, [R0+UR8+0x800] ;  /* 0x00080008001c7984 */ /* 0x000e280008000c00 */
        /* <DEDUP_REMOVED lines=14> */
[----:B-----5:R-:W-:Y:S04]  /*1f80*/  STG.E desc[UR10][R172.64+0x300], R108 ;  /* 0x0003006cac007986 */ /* 0x020fe8000c10190a */
[----:B------:R-:W-:Y:S04]  /*1f90*/  STG.E desc[UR10][R172.64+0x380], R110 ;  /* 0x0003806eac007986 */ /* 0x000fe8000c10190a */
[----:B------:R-:W1:Y:S04]  /*1fa0*/  LDS.128 R32, [R0+UR8+0xa00] ;  /* 0x000a000800207984 */ /* 0x000e680008000c00 */
        /* <DEDUP_REMOVED lines=16> */
[----:B------:R-:W2:Y:S04]  /*20b0*/  LDS.128 R24, [R0+UR8+0xc00] ;  /* 0x000c000800187984 */ /* 0x000ea80008000c00 */
[----:B------:R-:W-:Y:S04]  /*20c0*/  STG.E desc[UR10][R166.64], R21 ;  /* 0x00000015a6007986 */ /* 0x000fe8000c10190a */
[----:B------:R-:W-:Y:S04]  /*20d0*/  STG.E desc[UR10][R166.64+0x80], R23 ;  /* 0x00008017a6007986 */ /* 0x000fe8000c10190a */
[----:B------:R-:W3:Y:S04]  /*20e0*/  LDS.128 R20, [R0+UR8+0xe00] ;  /* 0x000e000800147984 */ /* 0x000ee80008000c00 */
        /* <DEDUP_REMOVED lines=12> */
[----:B0-----:R-:W-:Y:S04]  /*21b0*/  STG.E desc[UR10][R164.64+0x300], R28 ;  /* 0x0003001ca4007986 */ /* 0x001fe8000c10190a */
        /* <DEDUP_REMOVED lines=15> */
[----:B-1----:R-:W-:Y:S04]  /*22b0*/  STG.E desc[UR10][R162.64+0x300], R32 ;  /* 0x00030020a2007986 */ /* 0x002fe8000c10190a */
        /* <DEDUP_REMOVED lines=15> */
[----:B--2---:R-:W-:Y:S04]  /*23b0*/  STG.E desc[UR10][R158.64+0x300], R24 ;  /* 0x000300189e007986 */ /* 0x004fe8000c10190a */
        /* <DEDUP_REMOVED lines=24> */
[----:B------:R-:W-:Y:S01]  /*2540*/  STG.E desc[UR10][R2.64+0x380], R23 ;  /* 0x0003801702007986 */ /* 0x000fe2000c10190a */
[----:B------:R-:W-:Y:S05]  /*2550*/  EXIT ;  /* 0x000000000000794d */ /* 0x000fea0003800000 */
.L_x_0:
[----:B------:R-:W-:-:S00]  /*2560*/  BRA `(.L_x_0) ;  /* 0xfffffffc00fc7947 */ /* 0x000fc0000383ffff */
[----:B------:R-:W-:-:S00]  /*2570*/  NOP ;  /* 0x0000000000007918 */ /* 0x000fc00000000000 */
        /* <DEDUP_REMOVED lines=8> */
.L_x_1:


//--------------------- .nv.shared.gluon_mma      --------------------------
	.section	.nv.shared.gluon_mma,"aw",@nobits
	.sectionflags	@""
	.align	16
	.zero		1024


//--------------------- .nv.shared.reserved.0     --------------------------
	.section	.nv.shared.reserved.0,"aw",@nobits
	.weak		__nv_reservedSMEM_offset_0_alias
	.size		__nv_reservedSMEM_offset_0_alias, 0, 0
	.other		__nv_reservedSMEM_offset_0_alias,@"STO_CUDA_RESERVED_SHARED STV_DEFAULT"
__nv_reservedSMEM_offset_0_alias:
	.zero		0


//--------------------- .nv.constant0.gluon_mma   --------------------------
	.section	.nv.constant0.gluon_mma,"a",@progbits
	.sectionflags	@""
	.align	4
.nv.constant0.gluon_mma:
	.zero		568


//--------------------- SYMBOLS --------------------------

	.type		.nv.reservedSmem.offset0,@object
	.size		.nv.reservedSmem.offset0,0x4
